//
// Generated by NVIDIA NVVM Compiler
//
// Compiler Build ID: CL-36424714
// Cuda compilation tools, release 13.0, V13.0.88
// Based on NVVM 20.0.0
//

.version 9.0
.target sm_100
.address_size 64

	// .globl	_Z9applyMaskiiPi

.visible .entry _Z9applyMaskiiPi(
	.param .u32 _Z9applyMaskiiPi_param_0,
	.param .u32 _Z9applyMaskiiPi_param_1,
	.param .u64 .ptr .align 1 _Z9applyMaskiiPi_param_2
)
{
	.reg .pred 	%p<4>;
	.reg .b32 	%r<14>;
	.reg .b64 	%rd<5>;

	ld.param.u32 	%r6, [_Z9applyMaskiiPi_param_0];
	ld.param.u32 	%r7, [_Z9applyMaskiiPi_param_1];
	ld.param.u64 	%rd3, [_Z9applyMaskiiPi_param_2];
	mov.u32 	%r8, %ctaid.x;
	mov.u32 	%r1, %ntid.x;
	mov.u32 	%r9, %tid.x;
	mad.lo.s32 	%r13, %r8, %r1, %r9;
	setp.ge.s32 	%p1, %r13, %r7;
	@%p1 bra 	$L__BB0_5;
	mov.u32 	%r10, %nctaid.x;
	mul.lo.s32 	%r3, %r1, %r10;
	cvta.to.global.u64 	%rd1, %rd3;
$L__BB0_2:
	mul.wide.s32 	%rd4, %r13, 4;
	add.s64 	%rd2, %rd1, %rd4;
	ld.global.u32 	%r11, [%rd2];
	setp.ge.s32 	%p2, %r11, %r6;
	@%p2 bra 	$L__BB0_4;
	mov.b32 	%r12, 0;
	st.global.u32 	[%rd2], %r12;
$L__BB0_4:
	add.s32 	%r13, %r13, %r3;
	setp.lt.s32 	%p3, %r13, %r7;
	@%p3 bra 	$L__BB0_2;
$L__BB0_5:
	ret;

}


// ===== COMPILED SASS (sm_100) =====

	.target	sm_100

	.elftype	@"ET_EXEC"


//--------------------- .note.nv.tkinfo           --------------------------
	.section	.note.nv.tkinfo,"",@"SHT_NOTE"
	.sectionflags	@"SHF_NOTE_NV_TKINFO"
	.tkinfo
        /*0018*/ 	.word	0x00000002
        /*0030*/ 	.string	""
        /*0030*/ 	.string	"ptxas"
        /*0030*/ 	.string	"Cuda compilation tools, release 13.0, V13.0.88"
        /*0030*/ 	.string	"Build cuda_13.0.r13.0/compiler.36424714_0"
        /*0030*/ 	.string	"-arch sm_100 -m 64 "



//--------------------- .note.nv.cuinfo           --------------------------
	.section	.note.nv.cuinfo,"",@"SHT_NOTE"
	.sectionflags	@"SHF_NOTE_NV_CUINFO"
        /*0018*/ 	.short	0x0002
        /*001a*/ 	.short	0x0064
        /*001c*/ 	.short	0x0082
	.zero		2


//--------------------- .nv.info                  --------------------------
	.section	.nv.info,"",@"SHT_CUDA_INFO"
	.align	4


	//----- nvinfo : EIATTR_REGCOUNT
	.align		4
        /*0000*/ 	.byte	0x04, 0x2f
        /*0002*/ 	.short	(.L_1 - .L_0)
	.align		4
.L_0:
        /*0004*/ 	.word	index@(_Z9applyMaskiiPi)
        /*0008*/ 	.word	0x0000000a


	//----- nvinfo : EIATTR_FRAME_SIZE
	.align		4
.L_1:
        /*000c*/ 	.byte	0x04, 0x11
        /*000e*/ 	.short	(.L_3 - .L_2)
	.align		4
.L_2:
        /*0010*/ 	.word	index@(_Z9applyMaskiiPi)
        /*0014*/ 	.word	0x00000000


	//----- nvinfo : EIATTR_MIN_STACK_SIZE
	.align		4
.L_3:
        /*0018*/ 	.byte	0x04, 0x12
        /*001a*/ 	.short	(.L_5 - .L_4)
	.align		4
.L_4:
        /*001c*/ 	.word	index@(_Z9applyMaskiiPi)
        /*0020*/ 	.word	0x00000000
.L_5:


//--------------------- .nv.compat                --------------------------
	.section	.nv.compat,"",@"SHT_CUDA_COMPAT_INFO"
	.align	4
        /*0000*/ 	.byte	0x02, 0x09, 0x00, 0x00, 0x02, 0x02, 0x01, 0x00, 0x02, 0x05, 0x05, 0x00, 0x03, 0x07, 0x01, 0x01
        /*0010*/ 	.byte	0x02, 0x03, 0x00, 0x00, 0x02, 0x06, 0x01, 0x00, 0x04, 0x0b, 0x08, 0x00, 0x09, 0x00, 0x00, 0x00
        /*0020*/ 	.byte	0x00, 0x00, 0x00, 0x00


//--------------------- .nv.info._Z9applyMaskiiPi --------------------------
	.section	.nv.info._Z9applyMaskiiPi,"",@"SHT_CUDA_INFO"
	.sectionflags	@""
	.align	4


	//----- nvinfo : EIATTR_CUDA_API_VERSION
	.align		4
        /*0000*/ 	.byte	0x04, 0x37
        /*0002*/ 	.short	(.L_7 - .L_6)
.L_6:
        /*0004*/ 	.word	0x00000082


	//----- nvinfo : EIATTR_KPARAM_INFO
	.align		4
.L_7:
        /*0008*/ 	.byte	0x04, 0x17
        /*000a*/ 	.short	(.L_9 - .L_8)
.L_8:
        /*000c*/ 	.word	0x00000000
        /*0010*/ 	.short	0x0002
        /*0012*/ 	.short	0x0008
        /*0014*/ 	.byte	0x00, 0xf5, 0x21, 0x00


	//----- nvinfo : EIATTR_KPARAM_INFO
	.align		4
.L_9:
        /*0018*/ 	.byte	0x04, 0x17
        /*001a*/ 	.short	(.L_11 - .L_10)
.L_10:
        /*001c*/ 	.word	0x00000000
        /*0020*/ 	.short	0x0001
        /*0022*/ 	.short	0x0004
        /*0024*/ 	.byte	0x00, 0xf0, 0x11, 0x00


	//----- nvinfo : EIATTR_KPARAM_INFO
	.align		4
.L_11:
        /*0028*/ 	.byte	0x04, 0x17
        /*002a*/ 	.short	(.L_13 - .L_12)
.L_12:
        /*002c*/ 	.word	0x00000000
        /*0030*/ 	.short	0x0000
        /*0032*/ 	.short	0x0000
        /*0034*/ 	.byte	0x00, 0xf0, 0x11, 0x00


	//----- nvinfo : EIATTR_SPARSE_MMA_MASK
	.align		4
.L_13:
        /*0038*/ 	.byte	0x03, 0x50
        /*003a*/ 	.short	0x0000


	//----- nvinfo : EIATTR_MAXREG_COUNT
	.align		4
        /*003c*/ 	.byte	0x03, 0x1b
        /*003e*/ 	.short	0x00ff


	//----- nvinfo : EIATTR_MERCURY_ISA_VERSION
	.align		4
        /*0040*/ 	.byte	0x03, 0x5f
        /*0042*/ 	.short	0x0101


	//----- nvinfo : EIATTR_VRC_CTA_INIT_COUNT
	.align		4
        /*0044*/ 	.byte	0x02, 0x4a
	.zero		1
	.zero		1


	//----- nvinfo : EIATTR_EXIT_INSTR_OFFSETS
	.align		4
        /*0048*/ 	.byte	0x04, 0x1c
        /*004a*/ 	.short	(.L_15 - .L_14)


	//   ....[0]....
.L_14:
        /*004c*/ 	.word	0x00000070


	//   ....[1]....
        /*0050*/ 	.word	0x00000140


	//----- nvinfo : EIATTR_CRS_STACK_SIZE
	.align		4
.L_15:
        /*0054*/ 	.byte	0x04, 0x1e
        /*0056*/ 	.short	(.L_17 - .L_16)
.L_16:
        /*0058*/ 	.word	0x00000000


	//----- nvinfo : EIATTR_CBANK_PARAM_SIZE
	.align		4
.L_17:
        /*005c*/ 	.byte	0x03, 0x19
        /*005e*/ 	.short	0x0010


	//----- nvinfo : EIATTR_PARAM_CBANK
	.align		4
        /*0060*/ 	.byte	0x04, 0x0a
        /*0062*/ 	.short	(.L_19 - .L_18)
	.align		4
.L_18:
        /*0064*/ 	.word	index@(.nv.constant0._Z9applyMaskiiPi)
        /*0068*/ 	.short	0x0380
        /*006a*/ 	.short	0x0010


	//----- nvinfo : EIATTR_SW_WAR
	.align		4
.L_19:
        /*006c*/ 	.byte	0x04, 0x36
        /*006e*/ 	.short	(.L_21 - .L_20)
.L_20:
        /*0070*/ 	.word	0x00000008
.L_21:


//--------------------- .nv.callgraph             --------------------------
	.section	.nv.callgraph,"",@"SHT_CUDA_CALLGRAPH"
	.align	4
	.sectionentsize	8
	.align		4
        /*0000*/ 	.word	0x00000000
	.align		4
        /*0004*/ 	.word	0xffffffff
	.align		4
        /*0008*/ 	.word	0x00000000
	.align		4
        /*000c*/ 	.word	0xfffffffe
	.align		4
        /*0010*/ 	.word	0x00000000
	.align		4
        /*0014*/ 	.word	0xfffffffd
	.align		4
        /*0018*/ 	.word	0x00000000
	.align		4
        /*001c*/ 	.word	0xfffffffc


//--------------------- .text._Z9applyMaskiiPi    --------------------------
	.section	.text._Z9applyMaskiiPi,"ax",@progbits
	.align	128
        .global         _Z9applyMaskiiPi
        .type           _Z9applyMaskiiPi,@function
        .size           _Z9applyMaskiiPi,(.L_x_2 - _Z9applyMaskiiPi)
        .other          _Z9applyMaskiiPi,@"STO_CUDA_ENTRY STV_DEFAULT"
_Z9applyMaskiiPi:
.text._Z9applyMaskiiPi:
[----:B------:R-:W-:Y:S01]  /*0000*/  LDC R1, c[0x0][0x37c] ;  /* 0x0000df00ff017b82 */ /* 0x000fe20000000800 */
[----:B------:R-:W0:Y:S07]  /*0010*/  S2R R0, SR_TID.X ;  /* 0x0000000000007919 */ /* 0x000e2e0000002100 */
[----:B------:R-:W0:Y:S01]  /*0020*/  S2UR UR4, SR_CTAID.X ;  /* 0x00000000000479c3 */ /* 0x000e220000002500 */
[----:B------:R-:W1:Y:S07]  /*0030*/  LDCU UR5, c[0x0][0x384] ;  /* 0x00007080ff0577ac */ /* 0x000e6e0008000800 */
[----:B------:R-:W0:Y:S02]  /*0040*/  LDC R7, c[0x0][0x360] ;  /* 0x0000d800ff077b82 */ /* 0x000e240000000800 */
[----:B0-----:R-:W-:-:S05]  /*0050*/  IMAD R0, R7, UR4, R0 ;  /* 0x0000000407007c24 */ /* 0x001fca000f8e0200 */
[----:B-1----:R-:W-:-:S13]  /*0060*/  ISETP.GE.AND P0, PT, R0, UR5, PT ;  /* 0x0000000500007c0c */ /* 0x002fda000bf06270 */
[----:B------:R-:W-:Y:S05]  /*0070*/  @P0 EXIT ;  /* 0x000000000000094d */ /* 0x000fea0003800000 */
[----:B------:R-:W0:Y:S01]  /*0080*/  LDC.64 R2, c[0x0][0x388] ;  /* 0x0000e200ff027b82 */ /* 0x000e220000000a00 */
[----:B------:R-:W1:Y:S01]  /*0090*/  LDCU UR4, c[0x0][0x370] ;  /* 0x00006e00ff0477ac */ /* 0x000e620008000800 */
[----:B------:R-:W2:Y:S01]  /*00a0*/  LDCU.64 UR6, c[0x0][0x358] ;  /* 0x00006b00ff0677ac */ /* 0x000ea20008000a00 */
[----:B------:R-:W3:Y:S01]  /*00b0*/  LDCU.64 UR8, c[0x0][0x380] ;  /* 0x00007000ff0877ac */ /* 0x000ee20008000a00 */
[----:B-1----:R-:W-:-:S07]  /*00c0*/  IMAD R7, R7, UR4, RZ ;  /* 0x0000000407077c24 */ /* 0x002fce000f8e02ff */
.L_x_0:
[----:B0-----:R-:W-:-:S05]  /*00d0*/  IMAD.WIDE R4, R0, 0x4, R2 ;  /* 0x0000000400047825 */ /* 0x001fca00078e0202 */
[----:B--2---:R-:W3:Y:S01]  /*00e0*/  LDG.E R6, desc[UR6][R4.64] ;  /* 0x0000000604067981 */ /* 0x004ee2000c1e1900 */
[----:B------:R-:W-:Y:S02]  /*00f0*/  IADD3 R0, PT, PT, R7, R0, RZ ;  /* 0x0000000007007210 */ /* 0x000fe40007ffe0ff */
[----:B---3--:R-:W-:-:S13]  /*0100*/  ISETP.GE.AND P0, PT, R6, UR8, PT ;  /* 0x0000000806007c0c */ /* 0x008fda000bf06270 */
[----:B------:R1:W-:Y:S01]  /*0110*/  @!P0 STG.E desc[UR6][R4.64], RZ ;  /* 0x000000ff04008986 */ /* 0x0003e2000c101906 */
[----:B------:R-:W-:-:S13]  /*0120*/  ISETP.GE.AND P0, PT, R0, UR9, PT ;  /* 0x0000000900007c0c */ /* 0x000fda000bf06270 */
[----:B-1----:R-:W-:Y:S05]  /*0130*/  @!P0 BRA `(.L_x_0) ;  /* 0xfffffffc00e48947 */ /* 0x002fea000383ffff */
[----:B------:R-:W-:Y:S05]  /*0140*/  EXIT ;  /* 0x000000000000794d */ /* 0x000fea0003800000 */
.L_x_1:
[----:B------:R-:W-:-:S00]  /*0150*/  BRA `(.L_x_1) ;  /* 0xfffffffc00fc7947 */ /* 0x000fc0000383ffff */
[----:B------:R-:W-:-:S00]  /*0160*/  NOP ;  /* 0x0000000000007918 */ /* 0x000fc00000000000 */
        /* <DEDUP_REMOVED lines=9> */
.L_x_2:


//--------------------- .nv.shared.reserved.0     --------------------------
	.section	.nv.shared.reserved.0,"aw",@nobits
	.weak		__nv_reservedSMEM_offset_0_alias
	.size		__nv_reservedSMEM_offset_0_alias, 0, 64
	.other		__nv_reservedSMEM_offset_0_alias,@"STO_CUDA_RESERVED_SHARED STV_DEFAULT"
__nv_reservedSMEM_offset_0_alias:
	.zero		0
	.zero		64


//--------------------- .nv.constant0._Z9applyMaskiiPi --------------------------
	.section	.nv.constant0._Z9applyMaskiiPi,"a",@progbits
	.sectionflags	@""
	.align	4
.nv.constant0._Z9applyMaskiiPi:
	.zero		912


//--------------------- SYMBOLS --------------------------

	.type		.nv.reservedSmem.offset0,@object
	.size		.nv.reservedSmem.offset0,0x4
